//
// Generated by NVIDIA NVVM Compiler
//
// Compiler Build ID: CL-36424714
// Cuda compilation tools, release 13.0, V13.0.88
// Based on NVVM 20.0.0
//

.version 9.0
.target sm_100
.address_size 64

	// .globl	_Z8helloGPUv
.extern .func  (.param .b32 func_retval0) vprintf
(
	.param .b64 vprintf_param_0,
	.param .b64 vprintf_param_1
)
;
.global .align 1 .b8 $str[27] = {72, 101, 108, 108, 111, 32, 102, 114, 111, 109, 32, 71, 80, 85, 32, 116, 104, 114, 101, 97, 100, 32, 37, 100, 33, 10};

.visible .entry _Z8helloGPUv()
{
	.local .align 8 .b8 	__local_depot0[8];
	.reg .b64 	%SP;
	.reg .b64 	%SPL;
	.reg .pred 	%p<2>;
	.reg .b32 	%r<5>;
	.reg .b64 	%rd<5>;

	mov.u64 	%SPL, __local_depot0;
	cvta.local.u64 	%SP, %SPL;
	mov.u32 	%r1, %tid.x;
	setp.ne.s32 	%p1, %r1, 0;
	@%p1 bra 	$L__BB0_2;
	add.u64 	%rd1, %SP, 0;
	add.u64 	%rd2, %SPL, 0;
	mov.b32 	%r2, 0;
	st.local.u32 	[%rd2], %r2;
	mov.u64 	%rd3, $str;
	cvta.global.u64 	%rd4, %rd3;
	{ // callseq 0, 0
	.param .b64 param0;
	st.param.b64 	[param0], %rd4;
	.param .b64 param1;
	st.param.b64 	[param1], %rd1;
	.param .b32 retval0;
	call.uni (retval0), 
	vprintf, 
	(
	param0, 
	param1
	);
	ld.param.b32 	%r3, [retval0];
	} // callseq 0
$L__BB0_2:
	ret;

}


// ===== COMPILED SASS (sm_100) =====

	.target	sm_100

	.elftype	@"ET_EXEC"


//--------------------- .note.nv.tkinfo           --------------------------
	.section	.note.nv.tkinfo,"",@"SHT_NOTE"
	.sectionflags	@"SHF_NOTE_NV_TKINFO"
	.tkinfo
        /*0018*/ 	.word	0x00000002
        /*0030*/ 	.string	""
        /*0030*/ 	.string	"ptxas"
        /*0030*/ 	.string	"Cuda compilation tools, release 13.0, V13.0.88"
        /*0030*/ 	.string	"Build cuda_13.0.r13.0/compiler.36424714_0"
        /*0030*/ 	.string	"-arch sm_100 -m 64 "



//--------------------- .note.nv.cuinfo           --------------------------
	.section	.note.nv.cuinfo,"",@"SHT_NOTE"
	.sectionflags	@"SHF_NOTE_NV_CUINFO"
        /*0018*/ 	.short	0x0002
        /*001a*/ 	.short	0x0064
        /*001c*/ 	.short	0x0082
	.zero		2


//--------------------- .nv.info                  --------------------------
	.section	.nv.info,"",@"SHT_CUDA_INFO"
	.align	4


	//----- nvinfo : EIATTR_REGCOUNT
	.align		4
        /*0000*/ 	.byte	0x04, 0x2f
        /*0002*/ 	.short	(.L_2 - .L_1)
	.align		4
.L_1:
        /*0004*/ 	.word	index@(_Z8helloGPUv)
        /*0008*/ 	.word	0x00000018


	//----- nvinfo : EIATTR_FRAME_SIZE
	.align		4
.L_2:
        /*000c*/ 	.byte	0x04, 0x11
        /*000e*/ 	.short	(.L_4 - .L_3)
	.align		4
.L_3:
        /*0010*/ 	.word	index@(_Z8helloGPUv)
        /*0014*/ 	.word	0x00000008


	//----- nvinfo : EIATTR_MIN_STACK_SIZE
	.align		4
.L_4:
        /*0018*/ 	.byte	0x04, 0x12
        /*001a*/ 	.short	(.L_6 - .L_5)
	.align		4
.L_5:
        /*001c*/ 	.word	index@(_Z8helloGPUv)
        /*0020*/ 	.word	0x00000008
.L_6:


//--------------------- .nv.compat                --------------------------
	.section	.nv.compat,"",@"SHT_CUDA_COMPAT_INFO"
	.align	4
        /*0000*/ 	.byte	0x02, 0x09, 0x00, 0x00, 0x02, 0x02, 0x01, 0x00, 0x02, 0x05, 0x05, 0x00, 0x03, 0x07, 0x01, 0x01
        /*0010*/ 	.byte	0x02, 0x03, 0x00, 0x00, 0x02, 0x06, 0x01, 0x00, 0x04, 0x0b, 0x08, 0x00, 0x09, 0x00, 0x00, 0x00
        /*0020*/ 	.byte	0x00, 0x00, 0x00, 0x00


//--------------------- .nv.info._Z8helloGPUv     --------------------------
	.section	.nv.info._Z8helloGPUv,"",@"SHT_CUDA_INFO"
	.sectionflags	@""
	.align	4


	//----- nvinfo : EIATTR_CUDA_API_VERSION
	.align		4
        /*0000*/ 	.byte	0x04, 0x37
        /*0002*/ 	.short	(.L_8 - .L_7)
.L_7:
        /*0004*/ 	.word	0x00000082


	//----- nvinfo : EIATTR_SPARSE_MMA_MASK
	.align		4
.L_8:
        /*0008*/ 	.byte	0x03, 0x50
        /*000a*/ 	.short	0x0000


	//----- nvinfo : EIATTR_MAXREG_COUNT
	.align		4
        /*000c*/ 	.byte	0x03, 0x1b
        /*000e*/ 	.short	0x00ff


	//----- nvinfo : EIATTR_EXTERNS
	.align		4
        /*0010*/ 	.byte	0x04, 0x0f
        /*0012*/ 	.short	(.L_10 - .L_9)


	//   ....[0]....
	.align		4
.L_9:
        /*0014*/ 	.word	index@(vprintf)


	//----- nvinfo : EIATTR_MERCURY_ISA_VERSION
	.align		4
.L_10:
        /*0018*/ 	.byte	0x03, 0x5f
        /*001a*/ 	.short	0x0101


	//----- nvinfo : EIATTR_VRC_CTA_INIT_COUNT
	.align		4
        /*001c*/ 	.byte	0x02, 0x4a
	.zero		1
	.zero		1


	//----- nvinfo : EIATTR_SYSCALL_OFFSETS
	.align		4
        /*0020*/ 	.byte	0x04, 0x46
        /*0022*/ 	.short	(.L_12 - .L_11)


	//   ....[0]....
.L_11:
        /*0024*/ 	.word	0x00000100


	//----- nvinfo : EIATTR_EXIT_INSTR_OFFSETS
	.align		4
.L_12:
        /*0028*/ 	.byte	0x04, 0x1c
        /*002a*/ 	.short	(.L_14 - .L_13)


	//   ....[0]....
.L_13:
        /*002c*/ 	.word	0x00000080


	//   ....[1]....
        /*0030*/ 	.word	0x00000110


	//----- nvinfo : EIATTR_CRS_STACK_SIZE
	.align		4
.L_14:
        /*0034*/ 	.byte	0x04, 0x1e
        /*0036*/ 	.short	(.L_16 - .L_15)
.L_15:
        /*0038*/ 	.word	0x00000000


	//----- nvinfo : EIATTR_SW_WAR
	.align		4
.L_16:
        /*003c*/ 	.byte	0x04, 0x36
        /*003e*/ 	.short	(.L_18 - .L_17)
.L_17:
        /*0040*/ 	.word	0x00000008
.L_18:


//--------------------- .nv.callgraph             --------------------------
	.section	.nv.callgraph,"",@"SHT_CUDA_CALLGRAPH"
	.align	4
	.sectionentsize	8
	.align		4
        /*0000*/ 	.word	0x00000000
	.align		4
        /*0004*/ 	.word	0xffffffff
	.align		4
        /*0008*/ 	.word	index@(_Z8helloGPUv)
	.align		4
        /*000c*/ 	.word	index@(vprintf)
	.align		4
        /*0010*/ 	.word	0x00000000
	.align		4
        /*0014*/ 	.word	0xfffffffe
	.align		4
        /*0018*/ 	.word	0x00000000
	.align		4
        /*001c*/ 	.word	0xfffffffd
	.align		4
        /*0020*/ 	.word	0x00000000
	.align		4
        /*0024*/ 	.word	0xfffffffc


//--------------------- .nv.constant4             --------------------------
	.section	.nv.constant4,"a",@progbits
	.align	8
	.align		8
.nv.constant4:
        /*0000*/ 	.dword	vprintf
	.align		8
        /*0008*/ 	.dword	$str


//--------------------- .text._Z8helloGPUv        --------------------------
	.section	.text._Z8helloGPUv,"ax",@progbits
	.align	128
        .global         _Z8helloGPUv
        .type           _Z8helloGPUv,@function
        .size           _Z8helloGPUv,(.L_x_2 - _Z8helloGPUv)
        .other          _Z8helloGPUv,@"STO_CUDA_ENTRY STV_DEFAULT"
_Z8helloGPUv:
.text._Z8helloGPUv:
[----:B------:R-:W0:Y:S01]  /*0000*/  LDC R1, c[0x0][0x37c] ;  /* 0x0000df00ff017b82 */ /* 0x000e220000000800 */
[----:B------:R-:W1:Y:S01]  /*0010*/  S2R R0, SR_TID.X ;  /* 0x0000000000007919 */ /* 0x000e620000002100 */
[----:B------:R-:W2:Y:S01]  /*0020*/  LDCU UR4, c[0x0][0x2f8] ;  /* 0x00005f00ff0477ac */ /* 0x000ea20008000800 */
[----:B0-----:R-:W-:Y:S01]  /*0030*/  VIADD R1, R1, 0xfffffff8 ;  /* 0xfffffff801017836 */ /* 0x001fe20000000000 */
[----:B------:R-:W0:Y:S04]  /*0040*/  LDCU UR5, c[0x0][0x2fc] ;  /* 0x00005f80ff0577ac */ /* 0x000e280008000800 */
[----:B--2---:R-:W-:-:S05]  /*0050*/  IADD3 R6, P1, PT, R1, UR4, RZ ;  /* 0x0000000401067c10 */ /* 0x004fca000ff3e0ff */
[----:B0-----:R-:W-:Y:S01]  /*0060*/  IMAD.X R7, RZ, RZ, UR5, P1 ;  /* 0x00000005ff077e24 */ /* 0x001fe200088e06ff */
[----:B-1----:R-:W-:-:S13]  /*0070*/  ISETP.NE.AND P0, PT, R0, RZ, PT ;  /* 0x000000ff0000720c */ /* 0x002fda0003f05270 */
[----:B------:R-:W-:Y:S05]  /*0080*/  @P0 EXIT ;  /* 0x000000000000094d */ /* 0x000fea0003800000 */
[----:B------:R-:W-:Y:S01]  /*0090*/  MOV R0, 0x0 ;  /* 0x0000000000007802 */ /* 0x000fe20000000f00 */
[----:B------:R0:W-:Y:S01]  /*00a0*/  STL [R1], RZ ;  /* 0x000000ff01007387 */ /* 0x0001e20000100800 */
[----:B------:R-:W1:Y:S02]  /*00b0*/  LDCU.64 UR4, c[0x4][0x8] ;  /* 0x01000100ff0477ac */ /* 0x000e640008000a00 */
[----:B------:R0:W2:Y:S01]  /*00c0*/  LDC.64 R2, c[0x4][R0] ;  /* 0x0100000000027b82 */ /* 0x0000a20000000a00 */
[----:B-1----:R-:W-:Y:S02]  /*00d0*/  IMAD.U32 R4, RZ, RZ, UR4 ;  /* 0x00000004ff047e24 */ /* 0x002fe4000f8e00ff */
[----:B0-----:R-:W-:-:S07]  /*00e0*/  IMAD.U32 R5, RZ, RZ, UR5 ;  /* 0x00000005ff057e24 */ /* 0x001fce000f8e00ff */
[----:B------:R-:W-:-:S07]  /*00f0*/  LEPC R20, `(.L_x_0) ;  /* 0x000000001014794e */ /* 0x000fce0000000000 */
[----:B--2---:R-:W-:Y:S05]  /*0100*/  CALL.ABS.NOINC R2 ;  /* 0x0000000002007343 */ /* 0x004fea0003c00000 */
.L_x_0:
[----:B------:R-:W-:Y:S05]  /*0110*/  EXIT ;  /* 0x000000000000794d */ /* 0x000fea0003800000 */
.L_x_1:
[----:B------:R-:W-:-:S00]  /*0120*/  BRA `(.L_x_1) ;  /* 0xfffffffc00fc7947 */ /* 0x000fc0000383ffff */
[----:B------:R-:W-:-:S00]  /*0130*/  NOP ;  /* 0x0000000000007918 */ /* 0x000fc00000000000 */
        /* <DEDUP_REMOVED lines=12> */
.L_x_2:


//--------------------- .nv.global.init           --------------------------
	.section	.nv.global.init,"aw",@progbits
.nv.global.init:
	.type		$str,@object
	.size		$str,(.L_0 - $str)
$str:
        /*0000*/ 	.byte	0x48, 0x65, 0x6c, 0x6c, 0x6f, 0x20, 0x66, 0x72, 0x6f, 0x6d, 0x20, 0x47, 0x50, 0x55, 0x20, 0x74
        /*0010*/ 	.byte	0x68, 0x72, 0x65, 0x61, 0x64, 0x20, 0x25, 0x64, 0x21, 0x0a, 0x00
.L_0:


//--------------------- .nv.shared.reserved.0     --------------------------
	.section	.nv.shared.reserved.0,"aw",@nobits
	.weak		__nv_reservedSMEM_offset_0_alias
	.size		__nv_reservedSMEM_offset_0_alias, 0, 64
	.other		__nv_reservedSMEM_offset_0_alias,@"STO_CUDA_RESERVED_SHARED STV_DEFAULT"
__nv_reservedSMEM_offset_0_alias:
	.zero		0
	.zero		64


//--------------------- .nv.constant0._Z8helloGPUv --------------------------
	.section	.nv.constant0._Z8helloGPUv,"a",@progbits
	.sectionflags	@""
	.align	4
.nv.constant0._Z8helloGPUv:
	.zero		896


//--------------------- SYMBOLS --------------------------

	.type		.nv.reservedSmem.offset0,@object
	.size		.nv.reservedSmem.offset0,0x4
	.type		vprintf,@function
